	.headerflags	@"EF_CUDA_TEXMODE_UNIFIED EF_CUDA_64BIT_ADDRESS EF_CUDA_ACCELERATORS EF_CUDA_SM90 EF_CUDA_VIRTUAL_SM(EF_CUDA_SM90)"
	.elftype	@"ET_EXEC"


//--------------------- .nv.info                  --------------------------
	.section	.nv.info,"",@"SHT_CUDA_INFO"
	.align	4


	//----- nvinfo : EIATTR_REGCOUNT
	.align		4
        /*0000*/ 	.byte	0x04, 0x2f
        /*0002*/ 	.short	(.L_3 - .L_2)
	.align		4
.L_2:
        /*0004*/ 	.word	index@(triton_poi_fused__native_batch_norm_legit_no_training__prelu_kernel_28)
        /*0008*/ 	.word	0x00000012


	//----- nvinfo : EIATTR_MIN_STACK_SIZE
	.align		4
.L_3:
        /*000c*/ 	.byte	0x04, 0x12
        /*000e*/ 	.short	(.L_5 - .L_4)
	.align		4
.L_4:
        /*0010*/ 	.word	index@(triton_poi_fused__native_batch_norm_legit_no_training__prelu_kernel_28)
        /*0014*/ 	.word	0x00000000


	//----- nvinfo : EIATTR_FRAME_SIZE
	.align		4
.L_5:
        /*0018*/ 	.byte	0x04, 0x11
        /*001a*/ 	.short	(.L_7 - .L_6)
	.align		4
.L_6:
        /*001c*/ 	.word	index@(triton_poi_fused__native_batch_norm_legit_no_training__prelu_kernel_28)
        /*0020*/ 	.word	0x00000000


	//----- nvinfo : EIATTR_MIN_STACK_SIZE
	.align		4
.L_7:
        /*0024*/ 	.byte	0x04, 0x12
        /*0026*/ 	.short	(.L_9 - .L_8)
	.align		4
.L_8:
        /*0028*/ 	.word	index@(triton_poi_fused__native_batch_norm_legit_no_training__prelu_kernel_28)
        /*002c*/ 	.word	0x00000000
.L_9:


//--------------------- .nv.info.triton_poi_fused__native_batch_norm_legit_no_training__prelu_kernel_28 --------------------------
	.section	.nv.info.triton_poi_fused__native_batch_norm_legit_no_training__prelu_kernel_28,"",@"SHT_CUDA_INFO"
	.sectionflags	@""
	.align	4


	//----- nvinfo : EIATTR_CUDA_API_VERSION
	.align		4
        /*0000*/ 	.byte	0x04, 0x37
        /*0002*/ 	.short	(.L_11 - .L_10)
.L_10:
        /*0004*/ 	.word	0x0000007c


	//----- nvinfo : EIATTR_KPARAM_INFO
	.align		4
.L_11:
        /*0008*/ 	.byte	0x04, 0x17
        /*000a*/ 	.short	(.L_13 - .L_12)
.L_12:
        /*000c*/ 	.word	0x00000000
        /*0010*/ 	.short	0x0007
        /*0012*/ 	.short	0x0038
        /*0014*/ 	.byte	0x00, 0xf0, 0x11, 0x00


	//----- nvinfo : EIATTR_KPARAM_INFO
	.align		4
.L_13:
        /*0018*/ 	.byte	0x04, 0x17
        /*001a*/ 	.short	(.L_15 - .L_14)
.L_14:
        /*001c*/ 	.word	0x00000000
        /*0020*/ 	.short	0x0006
        /*0022*/ 	.short	0x0030
        /*0024*/ 	.byte	0x00, 0xf4, 0x21, 0x00


	//----- nvinfo : EIATTR_KPARAM_INFO
	.align		4
.L_15:
        /*0028*/ 	.byte	0x04, 0x17
        /*002a*/ 	.short	(.L_17 - .L_16)
.L_16:
        /*002c*/ 	.word	0x00000000
        /*0030*/ 	.short	0x0005
        /*0032*/ 	.short	0x0028
        /*0034*/ 	.byte	0x00, 0xf4, 0x21, 0x00


	//----- nvinfo : EIATTR_KPARAM_INFO
	.align		4
.L_17:
        /*0038*/ 	.byte	0x04, 0x17
        /*003a*/ 	.short	(.L_19 - .L_18)
.L_18:
        /*003c*/ 	.word	0x00000000
        /*0040*/ 	.short	0x0004
        /*0042*/ 	.short	0x0020
        /*0044*/ 	.byte	0x00, 0xf4, 0x21, 0x00


	//----- nvinfo : EIATTR_KPARAM_INFO
	.align		4
.L_19:
        /*0048*/ 	.byte	0x04, 0x17
        /*004a*/ 	.short	(.L_21 - .L_20)
.L_20:
        /*004c*/ 	.word	0x00000000
        /*0050*/ 	.short	0x0003
        /*0052*/ 	.short	0x0018
        /*0054*/ 	.byte	0x00, 0xf4, 0x21, 0x00


	//----- nvinfo : EIATTR_KPARAM_INFO
	.align		4
.L_21:
        /*0058*/ 	.byte	0x04, 0x17
        /*005a*/ 	.short	(.L_23 - .L_22)
.L_22:
        /*005c*/ 	.word	0x00000000
        /*0060*/ 	.short	0x0002
        /*0062*/ 	.short	0x0010
        /*0064*/ 	.byte	0x00, 0xf4, 0x21, 0x00


	//----- nvinfo : EIATTR_KPARAM_INFO
	.align		4
.L_23:
        /*0068*/ 	.byte	0x04, 0x17
        /*006a*/ 	.short	(.L_25 - .L_24)
.L_24:
        /*006c*/ 	.word	0x00000000
        /*0070*/ 	.short	0x0001
        /*0072*/ 	.short	0x0008
        /*0074*/ 	.byte	0x00, 0xf4, 0x21, 0x00


	//----- nvinfo : EIATTR_KPARAM_INFO
	.align		4
.L_25:
        /*0078*/ 	.byte	0x04, 0x17
        /*007a*/ 	.short	(.L_27 - .L_26)
.L_26:
        /*007c*/ 	.word	0x00000000
        /*0080*/ 	.short	0x0000
        /*0082*/ 	.short	0x0000
        /*0084*/ 	.byte	0x00, 0xf4, 0x21, 0x00


	//----- nvinfo : EIATTR_SPARSE_MMA_MASK
	.align		4
.L_27:
        /*0088*/ 	.byte	0x03, 0x50
        /*008a*/ 	.short	0x0000


	//----- nvinfo : EIATTR_MAXREG_COUNT
	.align		4
        /*008c*/ 	.byte	0x03, 0x1b
        /*008e*/ 	.short	0x00ff


	//----- nvinfo : EIATTR_EXIT_INSTR_OFFSETS
	.align		4
        /*0090*/ 	.byte	0x04, 0x1c
        /*0092*/ 	.short	(.L_29 - .L_28)


	//   ....[0]....
.L_28:
        /*0094*/ 	.word	0x00000400


	//----- nvinfo : EIATTR_REQNTID
	.align		4
.L_29:
        /*0098*/ 	.byte	0x04, 0x10
        /*009a*/ 	.short	(.L_31 - .L_30)
.L_30:
        /*009c*/ 	.word	0x00000080
        /*00a0*/ 	.word	0x00000001
        /*00a4*/ 	.word	0x00000001


	//----- nvinfo : EIATTR_CBANK_PARAM_SIZE
	.align		4
.L_31:
        /*00a8*/ 	.byte	0x03, 0x19
        /*00aa*/ 	.short	0x003c


	//----- nvinfo : EIATTR_PARAM_CBANK
	.align		4
        /*00ac*/ 	.byte	0x04, 0x0a
        /*00ae*/ 	.short	(.L_33 - .L_32)
	.align		4
.L_32:
        /*00b0*/ 	.word	index@(.nv.constant0.triton_poi_fused__native_batch_norm_legit_no_training__prelu_kernel_28)
        /*00b4*/ 	.short	0x0210
        /*00b6*/ 	.short	0x003c


	//----- nvinfo : EIATTR_SW_WAR
	.align		4
.L_33:
        /*00b8*/ 	.byte	0x04, 0x36
        /*00ba*/ 	.short	(.L_35 - .L_34)
.L_34:
        /*00bc*/ 	.word	0x00000008
.L_35:


//--------------------- .nv.callgraph             --------------------------
	.section	.nv.callgraph,"",@"SHT_CUDA_CALLGRAPH"
	.align	4
	.sectionentsize	8
	.align		4
        /*0000*/ 	.word	0x00000000
	.align		4
        /*0004*/ 	.word	0xffffffff
	.align		4
        /*0008*/ 	.word	0x00000000
	.align		4
        /*000c*/ 	.word	0xfffffffe
	.align		4
        /*0010*/ 	.word	0x00000000
	.align		4
        /*0014*/ 	.word	0xfffffffd
	.align		4
        /*0018*/ 	.word	0x00000000
	.align		4
        /*001c*/ 	.word	0xfffffffc


//--------------------- .nv.constant4             --------------------------
	.section	.nv.constant4,"a",@progbits
	.align	8
	.align		8
.nv.constant4:
        /*0000*/ 	.dword	_$_str
	.align		8
        /*0008*/ 	.dword	_$_str_$_2


//--------------------- .text.triton_poi_fused__native_batch_norm_legit_no_training__prelu_kernel_28 --------------------------
	.section	.text.triton_poi_fused__native_batch_norm_legit_no_training__prelu_kernel_28,"ax",@progbits
	.align	128
        .global         triton_poi_fused__native_batch_norm_legit_no_training__prelu_kernel_28
        .type           triton_poi_fused__native_batch_norm_legit_no_training__prelu_kernel_28,@function
        .size           triton_poi_fused__native_batch_norm_legit_no_training__prelu_kernel_28,(.L_x_1 - triton_poi_fused__native_batch_norm_legit_no_training__prelu_kernel_28)
        .other          triton_poi_fused__native_batch_norm_legit_no_training__prelu_kernel_28,@"STO_CUDA_ENTRY STV_DEFAULT"
triton_poi_fused__native_batch_norm_legit_no_training__prelu_kernel_28:
.text.triton_poi_fused__native_batch_norm_legit_no_training__prelu_kernel_28:
[----:B------:R-:W-:Y:S01]  /*0000*/  LDC R1, c[0x0][0x28] ;  /* 0x00000a00ff017b82 */ /* 0x000fe20000000800 */
[----:B------:R-:W1:Y:S07]  /*0010*/  S2R R0, SR_TID.X ;  /* 0x0000000000007919 */ /* 0x000e6e0000002100 */
[----:B------:R-:W2:Y:S01]  /*0020*/  LDC.64 R2, c[0x0][0x228] ;  /* 0x00008a00ff027b82 */ /* 0x000ea20000000a00 */
[----:B------:R-:W-:Y:S01]  /*0030*/  ULDC.64 UR4, c[0x0][0x208] ;  /* 0x0000820000047ab9 */ /* 0x000fe20000000a00 */
[----:B------:R-:W3:Y:S06]  /*0040*/  S2R R7, SR_CTAID.X ;  /* 0x0000000000077919 */ /* 0x000eec0000002500 */
[----:B------:R-:W4:Y:S08]  /*0050*/  LDC.64 R8, c[0x0][0x220] ;  /* 0x00008800ff087b82 */ /* 0x000f300000000a00 */
[----:B------:R-:W5:Y:S08]  /*0060*/  LDC.64 R10, c[0x0][0x230] ;  /* 0x00008c00ff0a7b82 */ /* 0x000f700000000a00 */
[----:B------:R-:W5:Y:S01]  /*0070*/  LDC.64 R12, c[0x0][0x238] ;  /* 0x00008e00ff0c7b82 */ /* 0x000f620000000a00 */
[----:B-1----:R-:W-:-:S07]  /*0080*/  SHF.L.U32 R0, R0, 0x1, RZ ;  /* 0x0000000100007819 */ /* 0x002fce00000006ff */
[----:B------:R-:W1:Y:S01]  /*0090*/  LDC.64 R14, c[0x0][0x240] ;  /* 0x00009000ff0e7b82 */ /* 0x000e620000000a00 */
[----:B---3--:R-:W-:Y:S02]  /*00a0*/  SHF.R.S32.HI R5, RZ, 0x17, R7 ;  /* 0x00000017ff057819 */ /* 0x008fe40000011407 */
[----:B------:R-:W-:Y:S02]  /*00b0*/  LOP3.LUT R0, R0, 0xfe, RZ, 0xc0, !PT ;  /* 0x000000fe00007812 */ /* 0x000fe400078ec0ff */
[----:B------:R-:W-:Y:S02]  /*00c0*/  SGXT R5, R5, 0x1 ;  /* 0x000000010505781a */ /* 0x000fe40000000200 */
[----:B------:R-:W-:Y:S02]  /*00d0*/  LEA R0, R7, R0, 0x8 ;  /* 0x0000000007007211 */ /* 0x000fe400078e40ff */
[----:B------:R-:W3:Y:S02]  /*00e0*/  LDC.64 R6, c[0x0][0x218] ;  /* 0x00008600ff067b82 */ /* 0x000ee40000000a00 */
[----:B------:R-:W-:-:S04]  /*00f0*/  LEA.HI R5, R5, R0, RZ, 0x6 ;  /* 0x0000000005057211 */ /* 0x000fc800078f30ff */
[----:B------:R-:W-:-:S04]  /*0100*/  LOP3.LUT R5, R5, 0xffffffc0, RZ, 0xc0, !PT ;  /* 0xffffffc005057812 */ /* 0x000fc800078ec0ff */
[----:B------:R-:W-:-:S05]  /*0110*/  IADD3 R4, R0, -R5, RZ ;  /* 0x8000000500047210 */ /* 0x000fca0007ffe0ff */
[----:B--2---:R-:W-:-:S06]  /*0120*/  IMAD.WIDE R2, R4, 0x4, R2 ;  /* 0x0000000404027825 */ /* 0x004fcc00078e0202 */
[----:B------:R-:W2:Y:S01]  /*0130*/  LDG.E.EL.64 R2, desc[UR4][R2.64] ;  /* 0x0000000402027981 */ /* 0x000ea2000c2e1b00 */
[----:B----4-:R-:W-:-:S04]  /*0140*/  IMAD.WIDE R8, R4, 0x4, R8 ;  /* 0x0000000404087825 */ /* 0x010fc800078e0208 */
[----:B---3--:R-:W-:Y:S02]  /*0150*/  IMAD.WIDE R6, R0, 0x4, R6 ;  /* 0x0000000400067825 */ /* 0x008fe400078e0206 */
[----:B------:R-:W3:Y:S04]  /*0160*/  LDG.E.EL.64 R8, desc[UR4][R8.64] ;  /* 0x0000000408087981 */ /* 0x000ee8000c2e1b00 */
[----:B------:R-:W3:Y:S01]  /*0170*/  LDG.E.64 R6, desc[UR4][R6.64] ;  /* 0x0000000406067981 */ /* 0x000ee2000c1e1b00 */
[----:B-----5:R-:W-:-:S04]  /*0180*/  IMAD.WIDE R10, R4, 0x4, R10 ;  /* 0x00000004040a7825 */ /* 0x020fc800078e020a */
[C---:B0-----:R-:W-:Y:S02]  /*0190*/  IMAD.WIDE R12, R4.reuse, 0x4, R12 ;  /* 0x00000004040c7825 */ /* 0x041fe400078e020c */
[----:B------:R-:W4:Y:S04]  /*01a0*/  LDG.E.EL.64 R10, desc[UR4][R10.64] ;  /* 0x000000040a0a7981 */ /* 0x000f28000c2e1b00 */
[----:B------:R-:W4:Y:S01]  /*01b0*/  LDG.E.EL.64 R12, desc[UR4][R12.64] ;  /* 0x000000040c0c7981 */ /* 0x000f22000c2e1b00 */
[----:B-1----:R-:W-:-:S06]  /*01c0*/  IMAD.WIDE R4, R4, 0x4, R14 ;  /* 0x0000000404047825 */ /* 0x002fcc00078e020e */
[----:B------:R-:W5:Y:S01]  /*01d0*/  LDG.E.EL.64 R4, desc[UR4][R4.64] ;  /* 0x0000000404047981 */ /* 0x000f62000c2e1b00 */
[----:B--2---:R-:W-:Y:S01]  /*01e0*/  FADD R2, R2, 9.9999997473787516356e-06 ;  /* 0x3727c5ac02027421 */ /* 0x004fe20000000000 */
[----:B------:R-:W-:-:S03]  /*01f0*/  FADD R3, R3, 9.9999997473787516356e-06 ;  /* 0x3727c5ac03037421 */ /* 0x000fc60000000000 */
[----:B------:R-:W0:Y:S08]  /*0200*/  MUFU.SQRT R14, R2 ;  /* 0x00000002000e7308 */ /* 0x000e300000002000 */
[----:B------:R-:W1:Y:S01]  /*0210*/  MUFU.SQRT R15, R3 ;  /* 0x00000003000f7308 */ /* 0x000e620000002000 */
[C---:B0-----:R-:W-:Y:S02]  /*0220*/  FSETP.GT.AND P0, PT, R14.reuse, 8.50705917302346158658e+37, PT ;  /* 0x7e8000000e00780b */ /* 0x041fe40003f04000 */
[----:B------:R-:W-:-:S02]  /*0230*/  FSETP.GEU.AND P2, PT, R14, 1.175494350822287508e-38, PT ;  /* 0x008000000e00780b */ /* 0x000fc40003f4e000 */
[C---:B-1----:R-:W-:Y:S02]  /*0240*/  FSETP.GT.AND P1, PT, R15.reuse, 8.50705917302346158658e+37, PT ;  /* 0x7e8000000f00780b */ /* 0x042fe40003f24000 */
[----:B------:R-:W-:-:S07]  /*0250*/  FSETP.GEU.AND P3, PT, R15, 1.175494350822287508e-38, PT ;  /* 0x008000000f00780b */ /* 0x000fce0003f6e000 */
[----:B------:R-:W-:Y:S01]  /*0260*/  @P0 FMUL R14, R14, 0.25 ;  /* 0x3e8000000e0e0820 */ /* 0x000fe20000400000 */
[----:B------:R-:W-:-:S03]  /*0270*/  HFMA2.MMA R2, -RZ, RZ, 1.625, 0 ;  /* 0x3e800000ff027435 */ /* 0x000fc600000001ff */
[----:B------:R-:W-:Y:S01]  /*0280*/  @!P2 FMUL R14, R14, 16777216 ;  /* 0x4b8000000e0ea820 */ /* 0x000fe20000400000 */
[----:B------:R-:W-:-:S04]  /*0290*/  @P1 FMUL R15, R15, 0.25 ;  /* 0x3e8000000f0f1820 */ /* 0x000fc80000400000 */
[----:B------:R-:W-:Y:S01]  /*02a0*/  @!P3 FMUL R15, R15, 16777216 ;  /* 0x4b8000000f0fb820 */ /* 0x000fe20000400000 */
[----:B------:R-:W0:Y:S01]  /*02b0*/  MUFU.RCP R14, R14 ;  /* 0x0000000e000e7308 */ /* 0x000e220000001000 */
[----:B------:R-:W-:-:S07]  /*02c0*/  FSEL R3, R2, 1, P0 ;  /* 0x3f80000002037808 */ /* 0x000fce0000000000 */
[----:B------:R-:W1:Y:S01]  /*02d0*/  MUFU.RCP R15, R15 ;  /* 0x0000000f000f7308 */ /* 0x000e620000001000 */
[----:B------:R-:W-:Y:S01]  /*02e0*/  FSEL R2, R2, 1, P1 ;  /* 0x3f80000002027808 */ /* 0x000fe20000800000 */
[----:B------:R-:W-:Y:S01]  /*02f0*/  @!P2 FMUL R3, R3, 16777216 ;  /* 0x4b8000000303a820 */ /* 0x000fe20000400000 */
[----:B---3--:R-:W-:-:S03]  /*0300*/  FADD R7, R7, -R9 ;  /* 0x8000000907077221 */ /* 0x008fc60000000000 */
[----:B------:R-:W-:Y:S01]  /*0310*/  @!P3 FMUL R2, R2, 16777216 ;  /* 0x4b8000000202b820 */ /* 0x000fe20000400000 */
[----:B------:R-:W-:Y:S01]  /*0320*/  FADD R6, R6, -R8 ;  /* 0x8000000806067221 */ /* 0x000fe20000000000 */
[----:B0-----:R-:W-:Y:S02]  /*0330*/  FMUL R9, R14, R3 ;  /* 0x000000030e097220 */ /* 0x001fe40000400000 */
[----:B-1----:R-:W-:Y:S02]  /*0340*/  FMUL R8, R15, R2 ;  /* 0x000000020f087220 */ /* 0x002fe40000400000 */
[----:B------:R-:W0:Y:S01]  /*0350*/  LDC.64 R2, c[0x0][0x210] ;  /* 0x00008400ff027b82 */ /* 0x000e220000000a00 */
[----:B------:R-:W-:Y:S01]  /*0360*/  FMUL R9, R6, R9 ;  /* 0x0000000906097220 */ /* 0x000fe20000400000 */
[----:B------:R-:W-:-:S03]  /*0370*/  FMUL R8, R7, R8 ;  /* 0x0000000807087220 */ /* 0x000fc60000400000 */
[----:B----4-:R-:W-:Y:S01]  /*0380*/  FFMA R10, R10, R9, R12 ;  /* 0x000000090a0a7223 */ /* 0x010fe2000000000c */
[----:B------:R-:W-:-:S04]  /*0390*/  FFMA R11, R11, R8, R13 ;  /* 0x000000080b0b7223 */ /* 0x000fc8000000000d */
[----:B------:R-:W-:Y:S02]  /*03a0*/  FSETP.GT.AND P0, PT, R10, RZ, PT ;  /* 0x000000ff0a00720b */ /* 0x000fe40003f04000 */
[----:B------:R-:W-:-:S11]  /*03b0*/  FSETP.GT.AND P1, PT, R11, RZ, PT ;  /* 0x000000ff0b00720b */ /* 0x000fd60003f24000 */
[----:B-----5:R-:W-:Y:S01]  /*03c0*/  @!P0 FMUL R10, R4, R10 ;  /* 0x0000000a040a8220 */ /* 0x020fe20000400000 */
[----:B0-----:R-:W-:-:S04]  /*03d0*/  IMAD.WIDE R2, R0, 0x4, R2 ;  /* 0x0000000400027825 */ /* 0x001fc800078e0202 */
[----:B------:R-:W-:-:S05]  /*03e0*/  @!P1 FMUL R11, R5, R11 ;  /* 0x0000000b050b9220 */ /* 0x000fca0000400000 */
[----:B------:R-:W-:Y:S01]  /*03f0*/  STG.E.64 desc[UR4][R2.64], R10 ;  /* 0x0000000a02007986 */ /* 0x000fe2000c101b04 */
[----:B------:R-:W-:Y:S05]  /*0400*/  EXIT ;  /* 0x000000000000794d */ /* 0x000fea0003800000 */
.L_x_0:
[----:B------:R-:W-:-:S00]  /*0410*/  BRA `(.L_x_0) ;  /* 0xfffffffc00fc7947 */ /* 0x000fc0000383ffff */
[----:B------:R-:W-:-:S00]  /*0420*/  NOP ;  /* 0x0000000000007918 */ /* 0x000fc00000000000 */
        /* <DEDUP_REMOVED lines=13> */
.L_x_1:


//--------------------- .nv.global.init           --------------------------
	.section	.nv.global.init,"aw",@progbits
.nv.global.init:
	.type		_$_str,@object
	.size		_$_str,(_$_str_$_2 - _$_str)
_$_str:
        /*0000*/ 	.byte	0x5f, 0x5f, 0x43, 0x55, 0x44, 0x41, 0x5f, 0x46, 0x54, 0x5a, 0x00
	.type		_$_str_$_2,@object
	.size		_$_str_$_2,(.L_1 - _$_str_$_2)
_$_str_$_2:
        /*000b*/ 	.byte	0x5f, 0x5f, 0x43, 0x55, 0x44, 0x41, 0x5f, 0x50, 0x52, 0x45, 0x43, 0x5f, 0x53, 0x51, 0x52, 0x54
        /*001b*/ 	.byte	0x00
.L_1:


//--------------------- .nv.constant0.triton_poi_fused__native_batch_norm_legit_no_training__prelu_kernel_28 --------------------------
	.section	.nv.constant0.triton_poi_fused__native_batch_norm_legit_no_training__prelu_kernel_28,"a",@progbits
	.sectionflags	@""
	.align	4
.nv.constant0.triton_poi_fused__native_batch_norm_legit_no_training__prelu_kernel_28:
	.zero		588
